//
// Generated by NVIDIA NVVM Compiler
//
// Compiler Build ID: CL-36424714
// Cuda compilation tools, release 13.0, V13.0.88
// Based on NVVM 20.0.0
//

.version 9.0
.target sm_100
.address_size 64

	// .globl	_Z21monte_carlo_pi_kernelPyyy
.global .align 4 .b8 precalc_xorwow_matrix[102400];
.global .align 4 .b8 precalc_xorwow_offset_matrix[102400];
.global .align 4 .b8 mrg32k3aM1[2304];
.global .align 4 .b8 mrg32k3aM2[2304];
.global .align 4 .b8 mrg32k3aM1SubSeq[2016];
.global .align 4 .b8 mrg32k3aM2SubSeq[2016];
.global .align 4 .b8 mrg32k3aM1Seq[2304];
.global .align 4 .b8 mrg32k3aM2Seq[2304];
.const .align 8 .b8 __cr_lgamma_table[72];

.visible .entry _Z21monte_carlo_pi_kernelPyyy(
	.param .u64 .ptr .align 1 _Z21monte_carlo_pi_kernelPyyy_param_0,
	.param .u64 _Z21monte_carlo_pi_kernelPyyy_param_1,
	.param .u64 _Z21monte_carlo_pi_kernelPyyy_param_2
)
{
	.reg .pred 	%p<14>;
	.reg .b32 	%r<347>;
	.reg .b32 	%f<9>;
	.reg .b64 	%rd<18>;

	ld.param.u64 	%rd15, [_Z21monte_carlo_pi_kernelPyyy_param_1];
	ld.param.u64 	%rd9, [_Z21monte_carlo_pi_kernelPyyy_param_2];
	mov.u32 	%r68, %ctaid.x;
	mov.u32 	%r69, %ntid.x;
	mov.u32 	%r70, %tid.x;
	mad.lo.s32 	%r344, %r68, %r69, %r70;
	cvt.u32.u64 	%r2, %rd9;
	{ .reg .b32 tmp; mov.b64 {tmp, %r3}, %rd9; }
	add.s32 	%r4, %r2, -1640531527;
	add.s32 	%r5, %r3, -1150833019;
	add.s32 	%r6, %r2, -626627285;
	add.s32 	%r7, %r3, 842468239;
	add.s32 	%r8, %r2, 2027808484;
	add.s32 	%r9, %r3, -308364780;
	add.s32 	%r10, %r2, 387276957;
	add.s32 	%r11, %r3, -1459197799;
	add.s32 	%r12, %r2, -1253254570;
	add.s32 	%r13, %r3, 1684936478;
	add.s32 	%r14, %r2, 1401181199;
	add.s32 	%r15, %r3, 534103459;
	add.s32 	%r16, %r2, -239350328;
	add.s32 	%r17, %r3, -616729560;
	add.s32 	%r18, %r2, -1879881855;
	add.s32 	%r19, %r3, -1767562579;
	setp.eq.s64 	%p1, %rd15, 0;
	mov.b64 	%rd17, 0;
	@%p1 bra 	$L__BB0_15;
	mov.b32 	%r72, -845247145;
	mul.hi.u32 	%r73, %r72, %r344;
	xor.b32  	%r74, %r73, %r2;
	mov.b32 	%r346, 0;
	mov.b32 	%r75, -766435501;
	mul.hi.u32 	%r76, %r75, %r346;
	xor.b32  	%r77, %r76, %r3;
	mul.hi.u32 	%r78, %r72, %r77;
	mul.lo.s32 	%r79, %r344, -845247145;
	xor.b32  	%r80, %r79, %r78;
	xor.b32  	%r81, %r80, %r4;
	mul.hi.u32 	%r82, %r75, %r74;
	xor.b32  	%r83, %r82, %r5;
	mul.hi.u32 	%r84, %r72, %r83;
	mul.lo.s32 	%r85, %r77, -845247145;
	xor.b32  	%r86, %r85, %r84;
	add.s32 	%r87, %r2, 1013904242;
	xor.b32  	%r88, %r86, %r87;
	mul.hi.u32 	%r89, %r75, %r81;
	mul.lo.s32 	%r90, %r74, -766435501;
	xor.b32  	%r91, %r90, %r89;
	add.s32 	%r92, %r3, 1993301258;
	xor.b32  	%r93, %r91, %r92;
	mul.hi.u32 	%r94, %r72, %r93;
	mul.lo.s32 	%r95, %r83, -845247145;
	xor.b32  	%r96, %r95, %r94;
	xor.b32  	%r97, %r96, %r6;
	mul.hi.u32 	%r98, %r75, %r88;
	mul.lo.s32 	%r99, %r81, -766435501;
	xor.b32  	%r100, %r99, %r98;
	xor.b32  	%r101, %r100, %r7;
	mul.hi.u32 	%r102, %r72, %r101;
	mul.lo.s32 	%r103, %r93, -845247145;
	xor.b32  	%r104, %r103, %r102;
	xor.b32  	%r105, %r104, %r8;
	mul.hi.u32 	%r106, %r75, %r97;
	mul.lo.s32 	%r107, %r88, -766435501;
	xor.b32  	%r108, %r107, %r106;
	xor.b32  	%r109, %r108, %r9;
	mul.hi.u32 	%r110, %r72, %r109;
	mul.lo.s32 	%r111, %r101, -845247145;
	xor.b32  	%r112, %r111, %r110;
	xor.b32  	%r113, %r112, %r10;
	mul.hi.u32 	%r114, %r75, %r105;
	mul.lo.s32 	%r115, %r97, -766435501;
	xor.b32  	%r116, %r115, %r114;
	xor.b32  	%r117, %r116, %r11;
	mul.hi.u32 	%r118, %r72, %r117;
	mul.lo.s32 	%r119, %r109, -845247145;
	xor.b32  	%r120, %r119, %r118;
	xor.b32  	%r121, %r120, %r12;
	mul.hi.u32 	%r122, %r75, %r113;
	mul.lo.s32 	%r123, %r105, -766435501;
	xor.b32  	%r124, %r123, %r122;
	xor.b32  	%r125, %r124, %r13;
	mul.hi.u32 	%r126, %r72, %r125;
	mul.lo.s32 	%r127, %r117, -845247145;
	xor.b32  	%r128, %r127, %r126;
	xor.b32  	%r129, %r128, %r14;
	mul.hi.u32 	%r130, %r75, %r121;
	mul.lo.s32 	%r131, %r113, -766435501;
	xor.b32  	%r132, %r131, %r130;
	xor.b32  	%r133, %r132, %r15;
	mul.hi.u32 	%r134, %r72, %r133;
	mul.lo.s32 	%r135, %r125, -845247145;
	xor.b32  	%r136, %r135, %r134;
	xor.b32  	%r137, %r136, %r16;
	mul.hi.u32 	%r138, %r75, %r129;
	mul.lo.s32 	%r139, %r121, -766435501;
	xor.b32  	%r140, %r139, %r138;
	xor.b32  	%r141, %r140, %r17;
	mul.lo.s32 	%r341, %r141, -845247145;
	mul.lo.s32 	%r339, %r137, -766435501;
	mul.hi.u32 	%r142, %r75, %r137;
	mul.lo.s32 	%r143, %r129, -766435501;
	xor.b32  	%r144, %r143, %r142;
	xor.b32  	%r340, %r144, %r19;
	mul.hi.u32 	%r145, %r72, %r141;
	mul.lo.s32 	%r146, %r133, -845247145;
	xor.b32  	%r147, %r146, %r145;
	xor.b32  	%r342, %r147, %r18;
	mov.b64 	%rd17, 0;
	mov.u32 	%r345, %r346;
	mov.u32 	%r343, %r346;
	mov.u32 	%r338, %r346;
$L__BB0_2:
	mov.u32 	%r32, %r338;
	mov.b32 	%r338, 3;
	setp.eq.s32 	%p2, %r32, 1;
	mov.u32 	%r336, %r340;
	mov.u32 	%r337, %r341;
	@%p2 bra 	$L__BB0_14;
	setp.eq.s32 	%p3, %r32, 3;
	@%p3 bra 	$L__BB0_9;
	setp.ne.s32 	%p4, %r32, 2;
	@%p4 bra 	$L__BB0_13;
	add.s32 	%r346, %r346, 1;
	setp.eq.s32 	%p8, %r346, 0;
	@%p8 bra 	$L__BB0_6;
	bra.uni 	$L__BB0_8;
$L__BB0_6:
	add.s32 	%r345, %r345, 1;
	setp.ne.s32 	%p9, %r345, 0;
	@%p9 bra 	$L__BB0_8;
	add.s32 	%r344, %r344, 1;
	setp.eq.s32 	%p10, %r344, 0;
	selp.u32 	%r236, 1, 0, %p10;
	add.s32 	%r343, %r343, %r236;
	mov.b32 	%r345, 0;
$L__BB0_8:
	mov.b32 	%r238, -766435501;
	mul.hi.u32 	%r239, %r238, %r346;
	mul.lo.s32 	%r240, %r346, -766435501;
	mov.b32 	%r241, -845247145;
	mul.hi.u32 	%r242, %r241, %r344;
	mul.lo.s32 	%r243, %r344, -845247145;
	xor.b32  	%r244, %r242, %r2;
	xor.b32  	%r245, %r244, %r345;
	xor.b32  	%r246, %r239, %r3;
	xor.b32  	%r247, %r246, %r343;
	mul.hi.u32 	%r248, %r238, %r245;
	mul.lo.s32 	%r249, %r245, -766435501;
	mul.hi.u32 	%r250, %r241, %r247;
	mul.lo.s32 	%r251, %r247, -845247145;
	xor.b32  	%r252, %r243, %r250;
	xor.b32  	%r253, %r252, %r4;
	xor.b32  	%r254, %r240, %r248;
	xor.b32  	%r255, %r254, %r5;
	mul.hi.u32 	%r256, %r238, %r253;
	mul.lo.s32 	%r257, %r253, -766435501;
	mul.hi.u32 	%r258, %r241, %r255;
	mul.lo.s32 	%r259, %r255, -845247145;
	xor.b32  	%r260, %r251, %r258;
	add.s32 	%r261, %r2, 1013904242;
	xor.b32  	%r262, %r260, %r261;
	xor.b32  	%r263, %r249, %r256;
	add.s32 	%r264, %r3, 1993301258;
	xor.b32  	%r265, %r263, %r264;
	mul.hi.u32 	%r266, %r238, %r262;
	mul.lo.s32 	%r267, %r262, -766435501;
	mul.hi.u32 	%r268, %r241, %r265;
	mul.lo.s32 	%r269, %r265, -845247145;
	xor.b32  	%r270, %r259, %r268;
	xor.b32  	%r271, %r270, %r6;
	xor.b32  	%r272, %r257, %r266;
	xor.b32  	%r273, %r272, %r7;
	mul.hi.u32 	%r274, %r238, %r271;
	mul.lo.s32 	%r275, %r271, -766435501;
	mul.hi.u32 	%r276, %r241, %r273;
	mul.lo.s32 	%r277, %r273, -845247145;
	xor.b32  	%r278, %r269, %r276;
	xor.b32  	%r279, %r278, %r8;
	xor.b32  	%r280, %r267, %r274;
	xor.b32  	%r281, %r280, %r9;
	mul.hi.u32 	%r282, %r238, %r279;
	mul.lo.s32 	%r283, %r279, -766435501;
	mul.hi.u32 	%r284, %r241, %r281;
	mul.lo.s32 	%r285, %r281, -845247145;
	xor.b32  	%r286, %r277, %r284;
	xor.b32  	%r287, %r286, %r10;
	xor.b32  	%r288, %r275, %r282;
	xor.b32  	%r289, %r288, %r11;
	mul.hi.u32 	%r290, %r238, %r287;
	mul.lo.s32 	%r291, %r287, -766435501;
	mul.hi.u32 	%r292, %r241, %r289;
	mul.lo.s32 	%r293, %r289, -845247145;
	xor.b32  	%r294, %r285, %r292;
	xor.b32  	%r295, %r294, %r12;
	xor.b32  	%r296, %r283, %r290;
	add.s32 	%r297, %r3, 1684936478;
	xor.b32  	%r298, %r296, %r297;
	mul.hi.u32 	%r299, %r238, %r295;
	mul.lo.s32 	%r300, %r295, -766435501;
	mul.hi.u32 	%r301, %r241, %r298;
	mul.lo.s32 	%r302, %r298, -845247145;
	xor.b32  	%r303, %r293, %r301;
	xor.b32  	%r304, %r303, %r14;
	xor.b32  	%r305, %r291, %r299;
	xor.b32  	%r306, %r305, %r15;
	mul.hi.u32 	%r307, %r238, %r304;
	mul.lo.s32 	%r308, %r304, -766435501;
	mul.hi.u32 	%r309, %r241, %r306;
	mul.lo.s32 	%r310, %r306, -845247145;
	xor.b32  	%r311, %r302, %r309;
	xor.b32  	%r312, %r311, %r16;
	xor.b32  	%r313, %r300, %r307;
	xor.b32  	%r314, %r313, %r17;
	mul.hi.u32 	%r315, %r238, %r312;
	mul.lo.s32 	%r53, %r312, -766435501;
	mul.hi.u32 	%r316, %r241, %r314;
	mul.lo.s32 	%r341, %r314, -845247145;
	xor.b32  	%r317, %r310, %r316;
	add.s32 	%r318, %r2, -1879881855;
	xor.b32  	%r342, %r317, %r318;
	xor.b32  	%r319, %r308, %r315;
	add.s32 	%r320, %r3, -1767562579;
	xor.b32  	%r56, %r319, %r320;
	mov.b32 	%r338, 0;
	mov.u32 	%r336, %r339;
	mov.u32 	%r337, %r340;
	mov.u32 	%r339, %r53;
	mov.u32 	%r340, %r56;
	bra.uni 	$L__BB0_14;
$L__BB0_9:
	add.s32 	%r346, %r346, 1;
	setp.ne.s32 	%p5, %r346, 0;
	@%p5 bra 	$L__BB0_12;
	add.s32 	%r345, %r345, 1;
	setp.ne.s32 	%p6, %r345, 0;
	@%p6 bra 	$L__BB0_12;
	add.s32 	%r344, %r344, 1;
	setp.eq.s32 	%p7, %r344, 0;
	selp.u32 	%r150, 1, 0, %p7;
	add.s32 	%r343, %r343, %r150;
	mov.b32 	%r345, 0;
$L__BB0_12:
	mov.b32 	%r152, -766435501;
	mul.hi.u32 	%r153, %r152, %r346;
	mul.lo.s32 	%r154, %r346, -766435501;
	mov.b32 	%r155, -845247145;
	mul.hi.u32 	%r156, %r155, %r344;
	mul.lo.s32 	%r157, %r344, -845247145;
	xor.b32  	%r158, %r156, %r2;
	xor.b32  	%r159, %r158, %r345;
	xor.b32  	%r160, %r153, %r3;
	xor.b32  	%r161, %r160, %r343;
	mul.hi.u32 	%r162, %r152, %r159;
	mul.lo.s32 	%r163, %r159, -766435501;
	mul.hi.u32 	%r164, %r155, %r161;
	mul.lo.s32 	%r165, %r161, -845247145;
	xor.b32  	%r166, %r157, %r164;
	xor.b32  	%r167, %r166, %r4;
	xor.b32  	%r168, %r154, %r162;
	xor.b32  	%r169, %r168, %r5;
	mul.hi.u32 	%r170, %r152, %r167;
	mul.lo.s32 	%r171, %r167, -766435501;
	mul.hi.u32 	%r172, %r155, %r169;
	mul.lo.s32 	%r173, %r169, -845247145;
	xor.b32  	%r174, %r165, %r172;
	add.s32 	%r175, %r2, 1013904242;
	xor.b32  	%r176, %r174, %r175;
	xor.b32  	%r177, %r163, %r170;
	add.s32 	%r178, %r3, 1993301258;
	xor.b32  	%r179, %r177, %r178;
	mul.hi.u32 	%r180, %r152, %r176;
	mul.lo.s32 	%r181, %r176, -766435501;
	mul.hi.u32 	%r182, %r155, %r179;
	mul.lo.s32 	%r183, %r179, -845247145;
	xor.b32  	%r184, %r173, %r182;
	xor.b32  	%r185, %r184, %r6;
	xor.b32  	%r186, %r171, %r180;
	xor.b32  	%r187, %r186, %r7;
	mul.hi.u32 	%r188, %r152, %r185;
	mul.lo.s32 	%r189, %r185, -766435501;
	mul.hi.u32 	%r190, %r155, %r187;
	mul.lo.s32 	%r191, %r187, -845247145;
	xor.b32  	%r192, %r183, %r190;
	xor.b32  	%r193, %r192, %r8;
	xor.b32  	%r194, %r181, %r188;
	xor.b32  	%r195, %r194, %r9;
	mul.hi.u32 	%r196, %r152, %r193;
	mul.lo.s32 	%r197, %r193, -766435501;
	mul.hi.u32 	%r198, %r155, %r195;
	mul.lo.s32 	%r199, %r195, -845247145;
	xor.b32  	%r200, %r191, %r198;
	xor.b32  	%r201, %r200, %r10;
	xor.b32  	%r202, %r189, %r196;
	xor.b32  	%r203, %r202, %r11;
	mul.hi.u32 	%r204, %r152, %r201;
	mul.lo.s32 	%r205, %r201, -766435501;
	mul.hi.u32 	%r206, %r155, %r203;
	mul.lo.s32 	%r207, %r203, -845247145;
	xor.b32  	%r208, %r199, %r206;
	xor.b32  	%r209, %r208, %r12;
	xor.b32  	%r210, %r197, %r204;
	add.s32 	%r211, %r3, 1684936478;
	xor.b32  	%r212, %r210, %r211;
	mul.hi.u32 	%r213, %r152, %r209;
	mul.lo.s32 	%r214, %r209, -766435501;
	mul.hi.u32 	%r215, %r155, %r212;
	mul.lo.s32 	%r216, %r212, -845247145;
	xor.b32  	%r217, %r207, %r215;
	xor.b32  	%r218, %r217, %r14;
	xor.b32  	%r219, %r205, %r213;
	xor.b32  	%r220, %r219, %r15;
	mul.hi.u32 	%r221, %r152, %r218;
	mul.lo.s32 	%r222, %r218, -766435501;
	mul.hi.u32 	%r223, %r155, %r220;
	mul.lo.s32 	%r224, %r220, -845247145;
	xor.b32  	%r225, %r216, %r223;
	xor.b32  	%r226, %r225, %r16;
	xor.b32  	%r227, %r214, %r221;
	xor.b32  	%r228, %r227, %r17;
	mul.hi.u32 	%r229, %r152, %r226;
	mul.lo.s32 	%r41, %r226, -766435501;
	mul.hi.u32 	%r230, %r155, %r228;
	mul.lo.s32 	%r341, %r228, -845247145;
	xor.b32  	%r231, %r224, %r230;
	add.s32 	%r232, %r2, -1879881855;
	xor.b32  	%r336, %r231, %r232;
	xor.b32  	%r233, %r222, %r229;
	add.s32 	%r234, %r3, -1767562579;
	xor.b32  	%r340, %r233, %r234;
	mov.b32 	%r338, 1;
	mov.u32 	%r337, %r339;
	mov.u32 	%r339, %r41;
	mov.u32 	%r342, %r336;
	bra.uni 	$L__BB0_14;
$L__BB0_13:
	add.s32 	%r338, %r32, 2;
	setp.eq.s32 	%p11, %r32, 0;
	selp.b32 	%r336, %r341, %r342, %p11;
	mov.u32 	%r337, %r342;
$L__BB0_14:
	cvt.rn.f32.u32 	%f1, %r337;
	fma.rn.f32 	%f2, %f1, 0f2F800000, 0f2F000000;
	fma.rn.f32 	%f3, %f2, 0f40000000, 0fBF800000;
	cvt.rn.f32.u32 	%f4, %r336;
	fma.rn.f32 	%f5, %f4, 0f2F800000, 0f2F000000;
	fma.rn.f32 	%f6, %f5, 0f40000000, 0fBF800000;
	mul.f32 	%f7, %f3, %f3;
	fma.rn.f32 	%f8, %f6, %f6, %f7;
	setp.le.f32 	%p12, %f8, 0f3F800000;
	selp.u64 	%rd11, 1, 0, %p12;
	add.s64 	%rd17, %rd17, %rd11;
	add.s64 	%rd15, %rd15, -1;
	setp.ne.s64 	%p13, %rd15, 0;
	@%p13 bra 	$L__BB0_2;
$L__BB0_15:
	ld.param.u64 	%rd14, [_Z21monte_carlo_pi_kernelPyyy_param_0];
	cvta.to.global.u64 	%rd12, %rd14;
	atom.global.add.u64 	%rd13, [%rd12], %rd17;
	ret;

}


// ===== COMPILED SASS (sm_100) =====

	.target	sm_100

	.elftype	@"ET_EXEC"


//--------------------- .note.nv.tkinfo           --------------------------
	.section	.note.nv.tkinfo,"",@"SHT_NOTE"
	.sectionflags	@"SHF_NOTE_NV_TKINFO"
	.tkinfo
        /*0018*/ 	.word	0x00000002
        /*0030*/ 	.string	""
        /*0030*/ 	.string	"ptxas"
        /*0030*/ 	.string	"Cuda compilation tools, release 13.0, V13.0.88"
        /*0030*/ 	.string	"Build cuda_13.0.r13.0/compiler.36424714_0"
        /*0030*/ 	.string	"-arch sm_100 -m 64 "



//--------------------- .note.nv.cuinfo           --------------------------
	.section	.note.nv.cuinfo,"",@"SHT_NOTE"
	.sectionflags	@"SHF_NOTE_NV_CUINFO"
        /*0018*/ 	.short	0x0002
        /*001a*/ 	.short	0x0064
        /*001c*/ 	.short	0x0082
	.zero		2


//--------------------- .nv.info                  --------------------------
	.section	.nv.info,"",@"SHT_CUDA_INFO"
	.align	4


	//----- nvinfo : EIATTR_REGCOUNT
	.align		4
        /*0000*/ 	.byte	0x04, 0x2f
        /*0002*/ 	.short	(.L_10 - .L_9)
	.align		4
.L_9:
        /*0004*/ 	.word	index@(_Z21monte_carlo_pi_kernelPyyy)
        /*0008*/ 	.word	0x00000016


	//----- nvinfo : EIATTR_FRAME_SIZE
	.align		4
.L_10:
        /*000c*/ 	.byte	0x04, 0x11
        /*000e*/ 	.short	(.L_12 - .L_11)
	.align		4
.L_11:
        /*0010*/ 	.word	index@(_Z21monte_carlo_pi_kernelPyyy)
        /*0014*/ 	.word	0x00000000


	//----- nvinfo : EIATTR_MIN_STACK_SIZE
	.align		4
.L_12:
        /*0018*/ 	.byte	0x04, 0x12
        /*001a*/ 	.short	(.L_14 - .L_13)
	.align		4
.L_13:
        /*001c*/ 	.word	index@(_Z21monte_carlo_pi_kernelPyyy)
        /*0020*/ 	.word	0x00000000
.L_14:


//--------------------- .nv.compat                --------------------------
	.section	.nv.compat,"",@"SHT_CUDA_COMPAT_INFO"
	.align	4
        /*0000*/ 	.byte	0x02, 0x09, 0x00, 0x00, 0x02, 0x02, 0x01, 0x00, 0x02, 0x05, 0x05, 0x00, 0x03, 0x07, 0x01, 0x01
        /*0010*/ 	.byte	0x02, 0x03, 0x00, 0x00, 0x02, 0x06, 0x01, 0x00, 0x04, 0x0b, 0x08, 0x00, 0x01, 0x00, 0x00, 0x00
        /*0020*/ 	.byte	0x00, 0x00, 0x00, 0x00


//--------------------- .nv.info._Z21monte_carlo_pi_kernelPyyy --------------------------
	.section	.nv.info._Z21monte_carlo_pi_kernelPyyy,"",@"SHT_CUDA_INFO"
	.sectionflags	@""
	.align	4


	//----- nvinfo : EIATTR_CUDA_API_VERSION
	.align		4
        /*0000*/ 	.byte	0x04, 0x37
        /*0002*/ 	.short	(.L_16 - .L_15)
.L_15:
        /*0004*/ 	.word	0x00000082


	//----- nvinfo : EIATTR_KPARAM_INFO
	.align		4
.L_16:
        /*0008*/ 	.byte	0x04, 0x17
        /*000a*/ 	.short	(.L_18 - .L_17)
.L_17:
        /*000c*/ 	.word	0x00000000
        /*0010*/ 	.short	0x0002
        /*0012*/ 	.short	0x0010
        /*0014*/ 	.byte	0x00, 0xf0, 0x21, 0x00


	//----- nvinfo : EIATTR_KPARAM_INFO
	.align		4
.L_18:
        /*0018*/ 	.byte	0x04, 0x17
        /*001a*/ 	.short	(.L_20 - .L_19)
.L_19:
        /*001c*/ 	.word	0x00000000
        /*0020*/ 	.short	0x0001
        /*0022*/ 	.short	0x0008
        /*0024*/ 	.byte	0x00, 0xf0, 0x21, 0x00


	//----- nvinfo : EIATTR_KPARAM_INFO
	.align		4
.L_20:
        /*0028*/ 	.byte	0x04, 0x17
        /*002a*/ 	.short	(.L_22 - .L_21)
.L_21:
        /*002c*/ 	.word	0x00000000
        /*0030*/ 	.short	0x0000
        /*0032*/ 	.short	0x0000
        /*0034*/ 	.byte	0x00, 0xf5, 0x21, 0x00


	//----- nvinfo : EIATTR_SPARSE_MMA_MASK
	.align		4
.L_22:
        /*0038*/ 	.byte	0x03, 0x50
        /*003a*/ 	.short	0x0000


	//----- nvinfo : EIATTR_MAXREG_COUNT
	.align		4
        /*003c*/ 	.byte	0x03, 0x1b
        /*003e*/ 	.short	0x00ff


	//----- nvinfo : EIATTR_MERCURY_ISA_VERSION
	.align		4
        /*0040*/ 	.byte	0x03, 0x5f
        /*0042*/ 	.short	0x0101


	//----- nvinfo : EIATTR_VRC_CTA_INIT_COUNT
	.align		4
        /*0044*/ 	.byte	0x02, 0x4a
	.zero		1
	.zero		1


	//----- nvinfo : EIATTR_EXIT_INSTR_OFFSETS
	.align		4
        /*0048*/ 	.byte	0x04, 0x1c
        /*004a*/ 	.short	(.L_24 - .L_23)


	//   ....[0]....
.L_23:
        /*004c*/ 	.word	0x00001050


	//----- nvinfo : EIATTR_CBANK_PARAM_SIZE
	.align		4
.L_24:
        /*0050*/ 	.byte	0x03, 0x19
        /*0052*/ 	.short	0x0018


	//----- nvinfo : EIATTR_PARAM_CBANK
	.align		4
        /*0054*/ 	.byte	0x04, 0x0a
        /*0056*/ 	.short	(.L_26 - .L_25)
	.align		4
.L_25:
        /*0058*/ 	.word	index@(.nv.constant0._Z21monte_carlo_pi_kernelPyyy)
        /*005c*/ 	.short	0x0380
        /*005e*/ 	.short	0x0018


	//----- nvinfo : EIATTR_SW_WAR
	.align		4
.L_26:
        /*0060*/ 	.byte	0x04, 0x36
        /*0062*/ 	.short	(.L_28 - .L_27)
.L_27:
        /*0064*/ 	.word	0x00000008
.L_28:


//--------------------- .nv.callgraph             --------------------------
	.section	.nv.callgraph,"",@"SHT_CUDA_CALLGRAPH"
	.align	4
	.sectionentsize	8
	.align		4
        /*0000*/ 	.word	0x00000000
	.align		4
        /*0004*/ 	.word	0xffffffff
	.align		4
        /*0008*/ 	.word	0x00000000
	.align		4
        /*000c*/ 	.word	0xfffffffe
	.align		4
        /*0010*/ 	.word	0x00000000
	.align		4
        /*0014*/ 	.word	0xfffffffd
	.align		4
        /*0018*/ 	.word	0x00000000
	.align		4
        /*001c*/ 	.word	0xfffffffc


//--------------------- .nv.constant4             --------------------------
	.section	.nv.constant4,"a",@progbits
	.align	8
	.align		8
.nv.constant4:
        /*0000*/ 	.dword	precalc_xorwow_matrix
	.align		8
        /*0008*/ 	.dword	precalc_xorwow_offset_matrix
	.align		8
        /*0010*/ 	.dword	mrg32k3aM1
	.align		8
        /*0018*/ 	.dword	mrg32k3aM2
	.align		8
        /*0020*/ 	.dword	mrg32k3aM1SubSeq
	.align		8
        /*0028*/ 	.dword	mrg32k3aM2SubSeq
	.align		8
        /*0030*/ 	.dword	mrg32k3aM1Seq
	.align		8
        /*0038*/ 	.dword	mrg32k3aM2Seq


//--------------------- .nv.constant3             --------------------------
	.section	.nv.constant3,"a",@progbits
	.align	8
.nv.constant3:
	.type		__cr_lgamma_table,@object
	.size		__cr_lgamma_table,(.L_8 - __cr_lgamma_table)
__cr_lgamma_table:
        /*0000*/ 	.byte	0x00, 0x00, 0x00, 0x00, 0x00, 0x00, 0x00, 0x00, 0x00, 0x00, 0x00, 0x00, 0x00, 0x00, 0x00, 0x00
        /*0010*/ 	.byte	0xef, 0x39, 0xfa, 0xfe, 0x42, 0x2e, 0xe6, 0x3f, 0x02, 0x20, 0x2a, 0xfa, 0x0b, 0xab, 0xfc, 0x3f
        /*0020*/ 	.byte	0xf9, 0x2c, 0x92, 0x7c, 0xa7, 0x6c, 0x09, 0x40, 0xc9, 0x79, 0x44, 0x3c, 0x64, 0x26, 0x13, 0x40
        /*0030*/ 	.byte	0xca, 0x01, 0xcf, 0x3a, 0x27, 0x51, 0x1a, 0x40, 0x30, 0xcc, 0x2d, 0xf3, 0xe1, 0x0c, 0x21, 0x40
        /*0040*/ 	.byte	0x0d, 0xb7, 0xfc, 0x82, 0x8e, 0x35, 0x25, 0x40
.L_8:


//--------------------- .text._Z21monte_carlo_pi_kernelPyyy --------------------------
	.section	.text._Z21monte_carlo_pi_kernelPyyy,"ax",@progbits
	.align	128
        .global         _Z21monte_carlo_pi_kernelPyyy
        .type           _Z21monte_carlo_pi_kernelPyyy,@function
        .size           _Z21monte_carlo_pi_kernelPyyy,(.L_x_8 - _Z21monte_carlo_pi_kernelPyyy)
        .other          _Z21monte_carlo_pi_kernelPyyy,@"STO_CUDA_ENTRY STV_DEFAULT"
_Z21monte_carlo_pi_kernelPyyy:
.text._Z21monte_carlo_pi_kernelPyyy:
[----:B------:R-:W-:Y:S01]  /*0000*/  LDC R1, c[0x0][0x37c] ;  /* 0x0000df00ff017b82 */ /* 0x000fe20000000800 */
[----:B------:R-:W0:Y:S01]  /*0010*/  LDCU.64 UR6, c[0x0][0x388] ;  /* 0x00007100ff0677ac */ /* 0x000e220008000a00 */
[----:B------:R-:W1:Y:S06]  /*0020*/  S2R R3, SR_TID.X ;  /* 0x0000000000037919 */ /* 0x000e6c0000002100 */
[----:B------:R-:W1:Y:S01]  /*0030*/  S2UR UR4, SR_CTAID.X ;  /* 0x00000000000479c3 */ /* 0x000e620000002500 */
[----:B------:R-:W-:Y:S02]  /*0040*/  HFMA2 R0, -RZ, RZ, 0, 0 ;  /* 0x00000000ff007431 */ /* 0x000fe400000001ff */
[----:B------:R-:W-:Y:S01]  /*0050*/  IMAD.MOV.U32 R5, RZ, RZ, RZ ;  /* 0x000000ffff057224 */ /* 0x000fe200078e00ff */
[----:B------:R-:W2:Y:S04]  /*0060*/  LDCU.64 UR22, c[0x0][0x358] ;  /* 0x00006b00ff1677ac */ /* 0x000ea80008000a00 */
[----:B------:R-:W1:Y:S01]  /*0070*/  LDC R4, c[0x0][0x360] ;  /* 0x0000d800ff047b82 */ /* 0x000e620000000800 */
[----:B0-----:R-:W-:-:S04]  /*0080*/  UISETP.NE.U32.AND UP0, UPT, UR6, URZ, UPT ;  /* 0x000000ff0600728c */ /* 0x001fc8000bf05070 */
[----:B------:R-:W-:Y:S01]  /*0090*/  UISETP.NE.AND.EX UP0, UPT, UR7, URZ, UPT, UP0 ;  /* 0x000000ff0700728c */ /* 0x000fe2000bf05300 */
[----:B-1----:R-:W-:-:S08]  /*00a0*/  IMAD R4, R4, UR4, R3 ;  /* 0x0000000404047c24 */ /* 0x002fd0000f8e0203 */
[----:B--2---:R-:W-:Y:S05]  /*00b0*/  BRA.U !UP0, `(.L_x_0) ;  /* 0x0000000d08d87547 */ /* 0x004fea000b800000 */
[----:B------:R-:W0:Y:S01]  /*00c0*/  LDCU.64 UR6, c[0x0][0x390] ;  /* 0x00007200ff0677ac */ /* 0x000e220008000a00 */
[C---:B------:R-:W-:Y:S01]  /*00d0*/  IMAD.HI.U32 R0, R4.reuse, -0x326172a9, RZ ;  /* 0xcd9e8d5704007827 */ /* 0x040fe200078e00ff */
[----:B------:R-:W1:Y:S03]  /*00e0*/  LDCU.64 UR24, c[0x0][0x388] ;  /* 0x00007100ff1877ac */ /* 0x000e660008000a00 */
[----:B------:R-:W-:Y:S01]  /*00f0*/  IMAD R2, R4, -0x326172a9, RZ ;  /* 0xcd9e8d5704027824 */ /* 0x000fe200078e02ff */
[----:B------:R-:W2:Y:S01]  /*0100*/  LDCU.64 UR26, c[0x0][0x390] ;  /* 0x00007200ff1a77ac */ /* 0x000ea20008000a00 */
[----:B0-----:R-:W-:Y:S01]  /*0110*/  UIMAD.WIDE.U32 UR4, UR7, -0x326172a9, URZ ;  /* 0xcd9e8d57070478a5 */ /* 0x001fe2000f8e00ff */
[----:B------:R-:W-:Y:S01]  /*0120*/  LOP3.LUT R0, R0, UR6, RZ, 0x3c, !PT ;  /* 0x0000000600007c12 */ /* 0x000fe2000f8e3cff */
[----:B------:R-:W-:Y:S02]  /*0130*/  UIADD3 UR8, UPT, UPT, UR6, -0x61c88647, URZ ;  /* 0x9e3779b906087890 */ /* 0x000fe4000fffe0ff */
[----:B------:R-:W-:-:S02]  /*0140*/  UIADD3 UR9, UPT, UPT, UR7, -0x4498517b, URZ ;  /* 0xbb67ae8507097890 */ /* 0x000fc4000fffe0ff */
[----:B------:R-:W-:Y:S01]  /*0150*/  MOV R5, UR5 ;  /* 0x0000000500057c02 */ /* 0x000fe20008000f00 */
[----:B------:R-:W-:Y:S01]  /*0160*/  IMAD.HI.U32 R3, R0, -0x2daee0ad, RZ ;  /* 0xd2511f5300037827 */ /* 0x000fe200078e00ff */
[----:B------:R-:W-:Y:S02]  /*0170*/  UIADD3 UR5, UPT, UPT, UR6, 0x3c6ef372, URZ ;  /* 0x3c6ef37206057890 */ /* 0x000fe4000fffe0ff */
[----:B------:R-:W-:Y:S01]  /*0180*/  LOP3.LUT R2, R2, UR8, R5, 0x96, !PT ;  /* 0x0000000802027c12 */ /* 0x000fe2000f8e9605 */
[----:B------:R-:W-:Y:S01]  /*0190*/  UIADD3 UR10, UPT, UPT, UR7, 0x76cf5d0a, URZ ;  /* 0x76cf5d0a070a7890 */ /* 0x000fe2000fffe0ff */
[----:B------:R-:W-:Y:S01]  /*01a0*/  LOP3.LUT R3, R3, UR9, RZ, 0x3c, !PT ;  /* 0x0000000903037c12 */ /* 0x000fe2000f8e3cff */
[----:B------:R-:W-:Y:S01]  /*01b0*/  IMAD R6, R0, -0x2daee0ad, RZ ;  /* 0xd2511f5300067824 */ /* 0x000fe200078e02ff */
[----:B------:R-:W-:Y:S01]  /*01c0*/  UIMAD UR4, UR7, -0x326172a9, URZ ;  /* 0xcd9e8d57070478a4 */ /* 0x000fe2000f8e02ff */
[----:B------:R-:W-:Y:S01]  /*01d0*/  IMAD.HI.U32 R5, R2, -0x2daee0ad, RZ ;  /* 0xd2511f5302057827 */ /* 0x000fe200078e00ff */
[----:B------:R-:W-:-:S02]  /*01e0*/  UIADD3 UR11, UPT, UPT, UR7, 0x32370b8f, URZ ;  /* 0x32370b8f070b7890 */ /* 0x000fc4000fffe0ff */
[----:B------:R-:W-:Y:S01]  /*01f0*/  UIADD3 UR13, UPT, UPT, UR7, -0x126145ec, URZ ;  /* 0xed9eba14070d7890 */ /* 0x000fe2000fffe0ff */
[C---:B------:R-:W-:Y:S01]  /*0200*/  IMAD.HI.U32 R0, R3.reuse, -0x326172a9, RZ ;  /* 0xcd9e8d5703007827 */ /* 0x040fe200078e00ff */
[----:B------:R-:W-:Y:S01]  /*0210*/  LOP3.LUT R5, R6, UR10, R5, 0x96, !PT ;  /* 0x0000000a06057c12 */ /* 0x000fe2000f8e9605 */
[----:B------:R-:W-:Y:S02]  /*0220*/  UIADD3 UR10, UPT, UPT, UR6, -0x255992d5, URZ ;  /* 0xdaa66d2b060a7890 */ /* 0x000fe4000fffe0ff */
[----:B------:R-:W-:Y:S01]  /*0230*/  IMAD.U32 R7, RZ, RZ, UR5 ;  /* 0x00000005ff077e24 */ /* 0x000fe2000f8e00ff */
[----:B------:R-:W-:Y:S01]  /*0240*/  UIADD3 UR12, UPT, UPT, UR6, 0x78dde6e4, URZ ;  /* 0x78dde6e4060c7890 */ /* 0x000fe2000fffe0ff */
[----:B------:R-:W-:Y:S01]  /*0250*/  IMAD R6, R3, -0x326172a9, RZ ;  /* 0xcd9e8d5703067824 */ /* 0x000fe200078e02ff */
[----:B------:R-:W-:Y:S01]  /*0260*/  UIADD3 UR14, UPT, UPT, UR6, 0x1715609d, URZ ;  /* 0x1715609d060e7890 */ /* 0x000fe2000fffe0ff */
[----:B------:R-:W-:Y:S01]  /*0270*/  IMAD.HI.U32 R3, R5, -0x326172a9, RZ ;  /* 0xcd9e8d5705037827 */ /* 0x000fe200078e00ff */
[----:B------:R-:W-:Y:S01]  /*0280*/  LOP3.LUT R0, R7, UR4, R0, 0x96, !PT ;  /* 0x0000000407007c12 */ /* 0x000fe2000f8e9600 */
[----:B------:R-:W-:-:S02]  /*0290*/  UIADD3 UR15, UPT, UPT, UR7, -0x56f99767, URZ ;  /* 0xa9066899070f7890 */ /* 0x000fc4000fffe0ff */
[----:B------:R-:W-:Y:S01]  /*02a0*/  IMAD R7, R2, -0x2daee0ad, RZ ;  /* 0xd2511f5302077824 */ /* 0x000fe200078e02ff */
[----:B------:R-:W-:Y:S01]  /*02b0*/  LOP3.LUT R3, R6, UR10, R3, 0x96, !PT ;  /* 0x0000000a06037c12 */ /* 0x000fe2000f8e9603 */
[C---:B------:R-:W-:Y:S01]  /*02c0*/  IMAD.HI.U32 R2, R0.reuse, -0x2daee0ad, RZ ;  /* 0xd2511f5300027827 */ /* 0x040fe200078e00ff */
[----:B------:R-:W-:Y:S02]  /*02d0*/  UIADD3 UR4, UPT, UPT, UR7, 0x646e171e, URZ ;  /* 0x646e171e07047890 */ /* 0x000fe4000fffe0ff */
[----:B------:R-:W-:Y:S01]  /*02e0*/  UIADD3 UR16, UPT, UPT, UR6, -0x4ab325aa, URZ ;  /* 0xb54cda5606107890 */ /* 0x000fe2000fffe0ff */
[----:B------:R-:W-:Y:S01]  /*02f0*/  IMAD.HI.U32 R6, R3, -0x2daee0ad, RZ ;  /* 0xd2511f5303067827 */ /* 0x000fe200078e00ff */
[----:B------:R-:W-:Y:S01]  /*0300*/  LOP3.LUT R2, R7, UR11, R2, 0x96, !PT ;  /* 0x0000000b07027c12 */ /* 0x000fe2000f8e9602 */
[----:B------:R-:W-:Y:S02]  /*0310*/  UIADD3 UR17, UPT, UPT, UR6, 0x5384540f, URZ ;  /* 0x5384540f06117890 */ /* 0x000fe4000fffe0ff */
[----:B------:R-:W-:Y:S01]  /*0320*/  IMAD R7, R0, -0x2daee0ad, RZ ;  /* 0xd2511f5300077824 */ /* 0x000fe200078e02ff */
[----:B------:R-:W-:Y:S01]  /*0330*/  UIADD3 UR18, UPT, UPT, UR7, 0x1fd5c5a3, URZ ;  /* 0x1fd5c5a307127890 */ /* 0x000fe2000fffe0ff */
[----:B------:R-:W-:Y:S01]  /*0340*/  IMAD R5, R5, -0x326172a9, RZ ;  /* 0xcd9e8d5705057824 */ /* 0x000fe200078e02ff */
[----:B------:R-:W-:Y:S01]  /*0350*/  UIADD3 UR20, UPT, UPT, UR7, -0x24c28bd8, URZ ;  /* 0xdb3d742807147890 */ /* 0x000fe2000fffe0ff */
[----:B------:R-:W-:Y:S01]  /*0360*/  IMAD.HI.U32 R0, R2, -0x326172a9, RZ ;  /* 0xcd9e8d5702007827 */ /* 0x000fe200078e00ff */
[----:B------:R-:W-:Y:S01]  /*0370*/  LOP3.LUT R6, R7, UR13, R6, 0x96, !PT ;  /* 0x0000000d07067c12 */ /* 0x000fe2000f8e9606 */
[----:B------:R-:W-:-:S02]  /*0380*/  UIADD3 UR19, UPT, UPT, UR6, -0xe443238, URZ ;  /* 0xf1bbcdc806137890 */ /* 0x000fc4000fffe0ff */
[----:B------:R-:W-:Y:S01]  /*0390*/  IMAD R8, R3, -0x2daee0ad, RZ ;  /* 0xd2511f5303087824 */ /* 0x000fe200078e02ff */
[----:B------:R-:W-:Y:S01]  /*03a0*/  LOP3.LUT R0, R5, UR12, R0, 0x96, !PT ;  /* 0x0000000c05007c12 */ /* 0x000fe2000f8e9600 */
[----:B------:R-:W-:Y:S01]  /*03b0*/  IMAD R5, R2, -0x326172a9, RZ ;  /* 0xcd9e8d5702057824 */ /* 0x000fe200078e02ff */
[----:B------:R-:W-:Y:S01]  /*03c0*/  UIADD3 UR5, UPT, UPT, UR7, -0x695add53, URZ ;  /* 0x96a522ad07057890 */ /* 0x000fe2000fffe0ff */
[----:B------:R-:W-:-:S04]  /*03d0*/  IMAD.HI.U32 R2, R6, -0x326172a9, RZ ;  /* 0xcd9e8d5706027827 */ /* 0x000fc800078e00ff */
[----:B------:R-:W-:Y:S01]  /*03e0*/  IMAD.HI.U32 R3, R0, -0x2daee0ad, RZ ;  /* 0xd2511f5300037827 */ /* 0x000fe200078e00ff */
[----:B------:R-:W-:-:S03]  /*03f0*/  LOP3.LUT R2, R5, UR14, R2, 0x96, !PT ;  /* 0x0000000e05027c12 */ /* 0x000fc6000f8e9602 */
[----:B------:R-:W-:Y:S01]  /*0400*/  IMAD R5, R6, -0x326172a9, RZ ;  /* 0xcd9e8d5706057824 */ /* 0x000fe200078e02ff */
[----:B------:R-:W-:Y:S01]  /*0410*/  LOP3.LUT R3, R8, UR15, R3, 0x96, !PT ;  /* 0x0000000f08037c12 */ /* 0x000fe2000f8e9603 */
[----:B------:R-:W-:Y:S02]  /*0420*/  IMAD R8, R0, -0x2daee0ad, RZ ;  /* 0xd2511f5300087824 */ /* 0x000fe400078e02ff */
[----:B------:R-:W-:-:S04]  /*0430*/  IMAD.HI.U32 R7, R2, -0x2daee0ad, RZ ;  /* 0xd2511f5302077827 */ /* 0x000fc800078e00ff */
[C---:B------:R-:W-:Y:S01]  /*0440*/  IMAD.HI.U32 R0, R3.reuse, -0x326172a9, RZ ;  /* 0xcd9e8d5703007827 */ /* 0x040fe200078e00ff */
[----:B------:R-:W-:Y:S01]  /*0450*/  LOP3.LUT R7, R8, UR4, R7, 0x96, !PT ;  /* 0x0000000408077c12 */ /* 0x000fe2000f8e9607 */
[----:B------:R-:W-:Y:S02]  /*0460*/  UIADD3 UR4, UPT, UPT, UR6, -0x700cb87f, URZ ;  /* 0x8ff3478106047890 */ /* 0x000fe4000fffe0ff */
[----:B------:R-:W-:Y:S01]  /*0470*/  IMAD R6, R3, -0x326172a9, RZ ;  /* 0xcd9e8d5703067824 */ /* 0x000fe200078e02ff */
[----:B------:R-:W-:Y:S01]  /*0480*/  LOP3.LUT R0, R5, UR16, R0, 0x96, !PT ;  /* 0x0000001005007c12 */ /* 0x000fe2000f8e9600 */
[----:B------:R-:W-:-:S04]  /*0490*/  IMAD.HI.U32 R3, R7, -0x326172a9, RZ ;  /* 0xcd9e8d5707037827 */ /* 0x000fc800078e00ff */
        /* <DEDUP_REMOVED lines=8> */
[----:B------:R-:W-:Y:S01]  /*0520*/  IMAD.HI.U32 R0, R5, -0x326172a9, RZ ;  /* 0xcd9e8d5705007827 */ /* 0x000fe200078e00ff */
[----:B------:R-:W0:Y:S03]  /*0530*/  LDC.64 R2, c[0x0][0x390] ;  /* 0x0000e400ff027b82 */ /* 0x000e260000000a00 */
[----:B------:R-:W-:Y:S01]  /*0540*/  IMAD R9, R6, -0x2daee0ad, RZ ;  /* 0xd2511f5306097824 */ /* 0x000fe200078e02ff */
[----:B------:R-:W-:Y:S01]  /*0550*/  LOP3.LUT R7, R7, UR19, R0, 0x96, !PT ;  /* 0x0000001307077c12 */ /* 0x000fe2000f8e9600 */
[----:B------:R-:W-:Y:S01]  /*0560*/  IMAD R5, R5, -0x326172a9, RZ ;  /* 0xcd9e8d5705057824 */ /* 0x000fe200078e02ff */
[----:B------:R-:W-:Y:S01]  /*0570*/  MOV R0, RZ ;  /* 0x000000ff00007202 */ /* 0x000fe20000000f00 */
[----:B------:R-:W-:-:S04]  /*0580*/  IMAD.HI.U32 R14, R16, -0x326172a9, RZ ;  /* 0xcd9e8d57100e7827 */ /* 0x000fc800078e00ff */
[----:B------:R-:W-:Y:S01]  /*0590*/  IMAD.WIDE.U32 R6, R7, -0x2daee0ad, RZ ;  /* 0xd2511f5307067825 */ /* 0x000fe200078e00ff */
[----:B------:R-:W-:Y:S01]  /*05a0*/  LOP3.LUT R14, R5, UR4, R14, 0x96, !PT ;  /* 0x00000004050e7c12 */ /* 0x000fe2000f8e960e */
[----:B------:R-:W-:Y:S02]  /*05b0*/  UMOV UR4, URZ ;  /* 0x000000ff00047c82 */ /* 0x000fe40008000000 */
[----:B------:R-:W-:Y:S01]  /*05c0*/  IMAD.MOV.U32 R5, RZ, RZ, RZ ;  /* 0x000000ffff057224 */ /* 0x000fe200078e00ff */
[----:B------:R-:W-:Y:S01]  /*05d0*/  LOP3.LUT R9, R9, UR5, R7, 0x96, !PT ;  /* 0x0000000509097c12 */ /* 0x000fe2000f8e9607 */
[----:B------:R-:W-:Y:S01]  /*05e0*/  IMAD.MOV.U32 R8, RZ, RZ, RZ ;  /* 0x000000ffff087224 */ /* 0x000fe200078e00ff */
[----:B------:R-:W-:Y:S01]  /*05f0*/  MOV R7, RZ ;  /* 0x000000ff00077202 */ /* 0x000fe20000000f00 */
[----:B------:R-:W-:Y:S01]  /*0600*/  IMAD R16, R16, -0x326172a9, RZ ;  /* 0xcd9e8d5710107824 */ /* 0x000fe200078e02ff */
[----:B-12---:R-:W-:-:S06]  /*0610*/  UMOV UR5, URZ ;  /* 0x000000ff00057c82 */ /* 0x006fcc0008000000 */
.L_x_6:
[----:B------:R-:W-:Y:S01]  /*0620*/  UISETP.NE.AND UP0, UPT, UR5, 0x1, UPT ;  /* 0x000000010500788c */ /* 0x000fe2000bf05270 */
[----:B------:R-:W-:Y:S01]  /*0630*/  MOV R15, R9 ;  /* 0x00000009000f7202 */ /* 0x000fe20000000f00 */
[----:B------:R-:W-:Y:S01]  /*0640*/  IMAD.MOV.U32 R10, RZ, RZ, R16 ;  /* 0x000000ffff0a7224 */ /* 0x000fe200078e0010 */
[----:B------:R-:W-:Y:S01]  /*0650*/  UMOV UR6, UR5 ;  /* 0x0000000500067c82 */ /* 0x000fe20008000000 */
[----:B------:R-:W-:-:S05]  /*0660*/  UMOV UR5, 0x3 ;  /* 0x0000000300057882 */ /* 0x000fca0000000000 */
[----:B------:R-:W-:Y:S05]  /*0670*/  BRA.U !UP0, `(.L_x_1) ;  /* 0x00000009081c7547 */ /* 0x000fea000b800000 */
[----:B------:R-:W-:-:S09]  /*0680*/  UISETP.NE.AND UP0, UPT, UR6, 0x3, UPT ;  /* 0x000000030600788c */ /* 0x000fd2000bf05270 */
[----:B------:R-:W-:Y:S05]  /*0690*/  BRA.U !UP0, `(.L_x_2) ;  /* 0x00000005081c7547 */ /* 0x000fea000b800000 */
[----:B------:R-:W-:-:S09]  /*06a0*/  UISETP.NE.AND UP0, UPT, UR6, 0x2, UPT ;  /* 0x000000020600788c */ /* 0x000fd2000bf05270 */
[----:B------:R-:W-:Y:S05]  /*06b0*/  BRA.U UP0, `(.L_x_3) ;  /* 0x0000000500007547 */ /* 0x000fea000b800000 */
[----:B------:R-:W-:-:S04]  /*06c0*/  UIADD3 UR4, UPT, UPT, UR4, 0x1, URZ ;  /* 0x0000000104047890 */ /* 0x000fc8000fffe0ff */
[----:B------:R-:W-:Y:S02]  /*06d0*/  UISETP.NE.AND UP0, UPT, UR4, URZ, UPT ;  /* 0x000000ff0400728c */ /* 0x000fe4000bf05270 */
[----:B------:R-:W-:-:S07]  /*06e0*/  UIMAD.WIDE.U32 UR6, UR4, -0x2daee0ad, URZ ;  /* 0xd2511f53040678a5 */ /* 0x000fce000f8e00ff */
[----:B------:R-:W-:Y:S05]  /*06f0*/  BRA.U UP0, `(.L_x_4) ;  /* 0x0000000100207547 */ /* 0x000fea000b800000 */
[----:B------:R-:W-:-:S04]  /*0700*/  IADD3 R7, PT, PT, R7, 0x1, RZ ;  /* 0x0000000107077810 */ /* 0x000fc80007ffe0ff */
[----:B------:R-:W-:-:S13]  /*0710*/  ISETP.NE.AND P0, PT, R7, RZ, PT ;  /* 0x000000ff0700720c */ /* 0x000fda0003f05270 */
[----:B------:R-:W-:Y:S01]  /*0720*/  @!P0 VIADD R4, R4, 0x1 ;  /* 0x0000000104048836 */ /* 0x000fe20000000000 */
[----:B------:R-:W-:Y:S02]  /*0730*/  @!P0 IADD3 R10, PT, PT, R8, 0x1, RZ ;  /* 0x00000001080a8810 */ /* 0x000fe40007ffe0ff */
[----:B------:R-:W-:Y:S02]  /*0740*/  @!P0 MOV R7, RZ ;  /* 0x000000ff00078202 */ /* 0x000fe40000000f00 */
[----:B------:R-:W-:-:S13]  /*0750*/  ISETP.NE.AND P1, PT, R4, RZ, !P0 ;  /* 0x000000ff0400720c */ /* 0x000fda0004725270 */
[----:B------:R-:W-:-:S05]  /*0760*/  @P1 IMAD.MOV R10, RZ, RZ, R8 ;  /* 0x000000ffff0a1224 */ /* 0x000fca00078e0208 */
[----:B------:R-:W-:-:S07]  /*0770*/  @!P0 MOV R8, R10 ;  /* 0x0000000a00088202 */ /* 0x000fce0000000f00 */
.L_x_4:
[----:B------:R-:W-:Y:S01]  /*0780*/  IMAD.WIDE.U32 R14, R4, -0x326172a9, RZ ;  /* 0xcd9e8d57040e7825 */ /* 0x000fe200078e00ff */
[----:B0-----:R-:W-:Y:S01]  /*0790*/  LOP3.LUT R10, R8, UR7, R3, 0x96, !PT ;  /* 0x00000007080a7c12 */ /* 0x001fe2000f8e9603 */
[----:B------:R-:W-:Y:S01]  /*07a0*/  UMOV UR5, URZ ;  /* 0x000000ff00057c82 */ /* 0x000fe20008000000 */
[----:B------:R-:W-:Y:S01]  /*07b0*/  MOV R17, UR7 ;  /* 0x0000000700117c02 */ /* 0x000fe20008000f00 */
[----:B------:R-:W-:Y:S01]  /*07c0*/  IMAD.U32 R16, RZ, RZ, UR6 ;  /* 0x00000006ff107e24 */ /* 0x000fe2000f8e00ff */
[----:B------:R-:W-:Y:S01]  /*07d0*/  LOP3.LUT R12, R7, R15, R2, 0x96, !PT ;  /* 0x0000000f070c7212 */ /* 0x000fe200078e9602 */
[----:B------:R-:W-:-:S04]  /*07e0*/  IMAD.WIDE.U32 R10, R10, -0x326172a9, RZ ;  /* 0xcd9e8d570a0a7825 */ /* 0x000fc800078e00ff */
[----:B------:R-:W-:Y:S01]  /*07f0*/  IMAD.WIDE.U32 R12, R12, -0x2daee0ad, RZ ;  /* 0xd2511f530c0c7825 */ /* 0x000fe200078e00ff */
[----:B------:R-:W-:Y:S02]  /*0800*/  LOP3.LUT R14, R14, UR8, R11, 0x96, !PT ;  /* 0x000000080e0e7c12 */ /* 0x000fe4000f8e960b */
[----:B------:R-:W-:Y:S02]  /*0810*/  IADD3 R11, PT, PT, R3, 0x76cf5d0a, RZ ;  /* 0x76cf5d0a030b7810 */ /* 0x000fe40007ffe0ff */
[----:B------:R-:W-:Y:S01]  /*0820*/  LOP3.LUT R16, R16, UR9, R13, 0x96, !PT ;  /* 0x0000000910107c12 */ /* 0x000fe2000f8e960d */
[----:B------:R-:W-:-:S04]  /*0830*/  IMAD.WIDE.U32 R14, R14, -0x2daee0ad, RZ ;  /* 0xd2511f530e0e7825 */ /* 0x000fc800078e00ff */
[----:B------:R-:W-:Y:S01]  /*0840*/  IMAD.WIDE.U32 R16, R16, -0x326172a9, RZ ;  /* 0xcd9e8d5710107825 */ /* 0x000fe200078e00ff */
[----:B------:R-:W-:-:S03]  /*0850*/  LOP3.LUT R11, R11, R12, R15, 0x96, !PT ;  /* 0x0000000c0b0b7212 */ /* 0x000fc600078e960f */
[----:B------:R-:W-:-:S05]  /*0860*/  VIADD R13, R2, 0x3c6ef372 ;  /* 0x3c6ef372020d7836 */ /* 0x000fca0000000000 */
[----:B------:R-:W-:Y:S01]  /*0870*/  LOP3.LUT R12, R13, R10, R17, 0x96, !PT ;  /* 0x0000000a0d0c7212 */ /* 0x000fe200078e9611 */
[----:B------:R-:W-:-:S04]  /*0880*/  IMAD.WIDE.U32 R10, R11, -0x326172a9, RZ ;  /* 0xcd9e8d570b0a7825 */ /* 0x000fc800078e00ff */
[----:B------:R-:W-:Y:S01]  /*0890*/  IMAD.WIDE.U32 R12, R12, -0x2daee0ad, RZ ;  /* 0xd2511f530c0c7825 */ /* 0x000fe200078e00ff */
[----:B------:R-:W-:-:S04]  /*08a0*/  LOP3.LUT R15, R16, UR10, R11, 0x96, !PT ;  /* 0x0000000a100f7c12 */ /* 0x000fc8000f8e960b */
[----:B------:R-:W-:Y:S01]  /*08b0*/  LOP3.LUT R16, R14, UR11, R13, 0x96, !PT ;  /* 0x0000000b0e107c12 */ /* 0x000fe2000f8e960d */
[----:B------:R-:W-:-:S04]  /*08c0*/  IMAD.WIDE.U32 R14, R15, -0x2daee0ad, RZ ;  /* 0xd2511f530f0e7825 */ /* 0x000fc800078e00ff */
[----:B------:R-:W-:Y:S01]  /*08d0*/  IMAD.WIDE.U32 R16, R16, -0x326172a9, RZ ;  /* 0xcd9e8d5710107825 */ /* 0x000fe200078e00ff */
[----:B------:R-:W-:-:S04]  /*08e0*/  LOP3.LUT R11, R12, UR13, R15, 0x96, !PT ;  /* 0x0000000d0c0b7c12 */ /* 0x000fc8000f8e960f */
[----:B------:R-:W-:Y:S01]  /*08f0*/  LOP3.LUT R12, R10, UR12, R17, 0x96, !PT ;  /* 0x0000000c0a0c7c12 */ /* 0x000fe2000f8e9611 */
[----:B------:R-:W-:-:S04]  /*0900*/  IMAD.WIDE.U32 R10, R11, -0x326172a9, RZ ;  /* 0xcd9e8d570b0a7825 */ /* 0x000fc800078e00ff */
[----:B------:R-:W-:Y:S01]  /*0910*/  IMAD.WIDE.U32 R12, R12, -0x2daee0ad, RZ ;  /* 0xd2511f530c0c7825 */ /* 0x000fe200078e00ff */
[----:B------:R-:W-:Y:S02]  /*0920*/  LOP3.LUT R15, R16, UR14, R11, 0x96, !PT ;  /* 0x0000000e100f7c12 */ /* 0x000fe4000f8e960b */
[----:B------:R-:W-:Y:S02]  /*0930*/  IADD3 R11, PT, PT, R3, 0x646e171e, RZ ;  /* 0x646e171e030b7810 */ /* 0x000fe40007ffe0ff */
[----:B------:R-:W-:Y:S01]  /*0940*/  LOP3.LUT R16, R14, UR15, R13, 0x96, !PT ;  /* 0x0000000f0e107c12 */ /* 0x000fe2000f8e960d */
[----:B------:R-:W-:-:S04]  /*0950*/  IMAD.WIDE.U32 R14, R15, -0x2daee0ad, RZ ;  /* 0xd2511f530f0e7825 */ /* 0x000fc800078e00ff */
[----:B------:R-:W-:Y:S01]  /*0960*/  IMAD.WIDE.U32 R16, R16, -0x326172a9, RZ ;  /* 0xcd9e8d5710107825 */ /* 0x000fe200078e00ff */
[----:B------:R-:W-:-:S04]  /*0970*/  LOP3.LUT R12, R11, R12, R15, 0x96, !PT ;  /* 0x0000000c0b0c7212 */ /* 0x000fc800078e960f */
        /* <DEDUP_REMOVED lines=8> */
[----:B------:R-:W-:Y:S02]  /*0a00*/  IADD3 R11, PT, PT, R2, -0x700cb87f, RZ ;  /* 0x8ff34781020b7810 */ /* 0x000fe40007ffe0ff */
[----:B------:R-:W-:Y:S01]  /*0a10*/  LOP3.LUT R12, R12, UR19, R15, 0x96, !PT ;  /* 0x000000130c0c7c12 */ /* 0x000fe2000f8e960f */
[----:B------:R-:W-:-:S04]  /*0a20*/  IMAD.WIDE.U32 R16, R16, -0x326172a9, RZ ;  /* 0xcd9e8d5710107825 */ /* 0x000fc800078e00ff */
[----:B------:R-:W-:Y:S01]  /*0a30*/  IMAD.WIDE.U32 R12, R12, -0x2daee0ad, RZ ;  /* 0xd2511f530c0c7825 */ /* 0x000fe200078e00ff */
[----:B------:R-:W-:-:S03]  /*0a40*/  LOP3.LUT R14, R11, R14, R17, 0x96, !PT ;  /* 0x0000000e0b0e7212 */ /* 0x000fc600078e9611 */
[----:B------:R-:W-:-:S05]  /*0a50*/  VIADD R15, R3, 0x96a522ad ;  /* 0x96a522ad030f7836 */ /* 0x000fca0000000000 */
[----:B------:R-:W-:Y:S01]  /*0a60*/  LOP3.LUT R11, R15, R10, R13, 0x96, !PT ;  /* 0x0000000a0f0b7212 */ /* 0x000fe200078e960d */
[----:B------:R-:W-:Y:S01]  /*0a70*/  IMAD.MOV.U32 R10, RZ, RZ, R9 ;  /* 0x000000ffff0a7224 */ /* 0x000fe200078e0009 */
[----:B------:R-:W-:Y:S02]  /*0a80*/  MOV R15, R6 ;  /* 0x00000006000f7202 */ /* 0x000fe40000000f00 */
[----:B------:R-:W-:Y:S02]  /*0a90*/  MOV R6, R12 ;  /* 0x0000000c00067202 */ /* 0x000fe40000000f00 */
[----:B------:R-:W-:Y:S01]  /*0aa0*/  MOV R9, R11 ;  /* 0x0000000b00097202 */ /* 0x000fe20000000f00 */
[----:B------:R-:W-:Y:S06]  /*0ab0*/  BRA `(.L_x_1) ;  /* 0x00000004000c7947 */ /* 0x000fec0003800000 */
.L_x_3:
[----:B------:R-:W-:Y:S01]  /*0ac0*/  ISETP.NE.AND P0, PT, RZ, UR6, PT ;  /* 0x00000006ff007c0c */ /* 0x000fe2000bf05270 */
[----:B------:R-:W-:Y:S01]  /*0ad0*/  UIADD3 UR5, UPT, UPT, UR6, 0x2, URZ ;  /* 0x0000000206057890 */ /* 0x000fe2000fffe0ff */
[-C--:B------:R-:W-:Y:S02]  /*0ae0*/  MOV R10, R14.reuse ;  /* 0x0000000e000a7202 */ /* 0x080fe40000000f00 */
[----:B------:R-:W-:Y:S01]  /*0af0*/  SEL R15, R16, R14, !P0 ;  /* 0x0000000e100f7207 */ /* 0x000fe20004000000 */
[----:B------:R-:W-:Y:S08]  /*0b00*/  BRA `(.L_x_1) ;  /* 0x0000000000f87947 */ /* 0x000ff00003800000 */
.L_x_2:
[----:B------:R-:W-:-:S04]  /*0b10*/  UIADD3 UR4, UPT, UPT, UR4, 0x1, URZ ;  /* 0x0000000104047890 */ /* 0x000fc8000fffe0ff */
[----:B------:R-:W-:Y:S02]  /*0b20*/  UISETP.NE.AND UP0, UPT, UR4, URZ, UPT ;  /* 0x000000ff0400728c */ /* 0x000fe4000bf05270 */
[----:B------:R-:W-:-:S06]  /*0b30*/  UIMAD.WIDE.U32 UR6, UR4, -0x2daee0ad, URZ ;  /* 0xd2511f53040678a5 */ /* 0x000fcc000f8e00ff */
[----:B------:R-:W-:Y:S01]  /*0b40*/  IMAD.U32 R14, RZ, RZ, UR6 ;  /* 0x00000006ff0e7e24 */ /* 0x000fe2000f8e00ff */
[----:B------:R-:W-:Y:S01]  /*0b50*/  MOV R15, UR7 ;  /* 0x00000007000f7c02 */ /* 0x000fe20008000f00 */
[----:B------:R-:W-:Y:S06]  /*0b60*/  BRA.U UP0, `(.L_x_5) ;  /* 0x0000000100207547 */ /* 0x000fec000b800000 */
[----:B------:R-:W-:-:S04]  /*0b70*/  IADD3 R7, PT, PT, R7, 0x1, RZ ;  /* 0x0000000107077810 */ /* 0x000fc80007ffe0ff */
[----:B------:R-:W-:-:S13]  /*0b80*/  ISETP.NE.AND P0, PT, R7, RZ, PT ;  /* 0x000000ff0700720c */ /* 0x000fda0003f05270 */
[----:B------:R-:W-:Y:S01]  /*0b90*/  @!P0 VIADD R4, R4, 0x1 ;  /* 0x0000000104048836 */ /* 0x000fe20000000000 */
[----:B------:R-:W-:Y:S01]  /*0ba0*/  @!P0 IADD3 R9, PT, PT, R8, 0x1, RZ ;  /* 0x0000000108098810 */ /* 0x000fe20007ffe0ff */
[----:B------:R-:W-:-:S03]  /*0bb0*/  @!P0 IMAD.MOV.U32 R7, RZ, RZ, RZ ;  /* 0x000000ffff078224 */ /* 0x000fc600078e00ff */
[----:B------:R-:W-:-:S13]  /*0bc0*/  ISETP.NE.AND P1, PT, R4, RZ, !P0 ;  /* 0x000000ff0400720c */ /* 0x000fda0004725270 */
[----:B------:R-:W-:-:S04]  /*0bd0*/  @P1 IADD3 R9, PT, PT, R8, RZ, RZ ;  /* 0x000000ff08091210 */ /* 0x000fc80007ffe0ff */
[----:B------:R-:W-:-:S07]  /*0be0*/  @!P0 MOV R8, R9 ;  /* 0x0000000900088202 */ /* 0x000fce0000000f00 */
.L_x_5:
[----:B------:R-:W-:Y:S01]  /*0bf0*/  IMAD.WIDE.U32 R16, R4, -0x326172a9, RZ ;  /* 0xcd9e8d5704107825 */ /* 0x000fe200078e00ff */
[----:B------:R-:W-:Y:S01]  /*0c00*/  LOP3.LUT R10, R8, UR27, R15, 0x96, !PT ;  /* 0x0000001b080a7c12 */ /* 0x000fe2000f8e960f */
[----:B------:R-:W-:Y:S02]  /*0c10*/  UIADD3 UR6, UPT, UPT, UR27, 0x76cf5d0a, URZ ;  /* 0x76cf5d0a1b067890 */ /* 0x000fe4000fffe0ff */
[----:B------:R-:W-:Y:S02]  /*0c20*/  UIADD3 UR5, UPT, UPT, UR26, 0x3c6ef372, URZ ;  /* 0x3c6ef3721a057890 */ /* 0x000fe4000fffe0ff */
[----:B------:R-:W-:Y:S01]  /*0c30*/  LOP3.LUT R12, R7, UR26, R17, 0x96, !PT ;  /* 0x0000001a070c7c12 */ /* 0x000fe2000f8e9611 */
[----:B------:R-:W-:-:S04]  /*0c40*/  IMAD.WIDE.U32 R10, R10, -0x326172a9, RZ ;  /* 0xcd9e8d570a0a7825 */ /* 0x000fc800078e00ff */
[----:B------:R-:W-:Y:S01]  /*0c50*/  IMAD.WIDE.U32 R12, R12, -0x2daee0ad, RZ ;  /* 0xd2511f530c0c7825 */ /* 0x000fe200078e00ff */
[----:B------:R-:W-:-:S04]  /*0c60*/  LOP3.LUT R15, R16, UR8, R11, 0x96, !PT ;  /* 0x00000008100f7c12 */ /* 0x000fc8000f8e960b */
[----:B------:R-:W-:Y:S01]  /*0c70*/  LOP3.LUT R16, R14, UR9, R13, 0x96, !PT ;  /* 0x000000090e107c12 */ /* 0x000fe2000f8e960d */
[----:B------:R-:W-:-:S04]  /*0c80*/  IMAD.WIDE.U32 R14, R15, -0x2daee0ad, RZ ;  /* 0xd2511f530f0e7825 */ /* 0x000fc800078e00ff */
[----:B------:R-:W-:Y:S01]  /*0c90*/  IMAD.WIDE.U32 R16, R16, -0x326172a9, RZ ;  /* 0xcd9e8d5710107825 */ /* 0x000fe200078e00ff */
[----:B------:R-:W-:Y:S01]  /*0ca0*/  LOP3.LUT R11, R12, UR6, R15, 0x96, !PT ;  /* 0x000000060c0b7c12 */ /* 0x000fe2000f8e960f */
[----:B------:R-:W-:-:S03]  /*0cb0*/  UIADD3 UR6, UPT, UPT, UR27, -0x695add53, URZ ;  /* 0x96a522ad1b067890 */ /* 0x000fc6000fffe0ff */
[----:B------:R-:W-:Y:S01]  /*0cc0*/  LOP3.LUT R12, R10, UR5, R17, 0x96, !PT ;  /* 0x000000050a0c7c12 */ /* 0x000fe2000f8e9611 */
[----:B------:R-:W-:Y:S01]  /*0cd0*/  IMAD.WIDE.U32 R10, R11, -0x326172a9, RZ ;  /* 0xcd9e8d570b0a7825 */ /* 0x000fe200078e00ff */
[----:B------:R-:W-:-:S03]  /*0ce0*/  UIADD3 UR5, UPT, UPT, UR27, 0x646e171e, URZ ;  /* 0x646e171e1b057890 */ /* 0x000fc6000fffe0ff */
        /* <DEDUP_REMOVED lines=27> */
[----:B------:R-:W-:-:S03]  /*0ea0*/  UMOV UR5, 0x1 ;  /* 0x0000000100057882 */ /* 0x000fc60000000000 */
[----:B------:R-:W-:Y:S02]  /*0eb0*/  LOP3.LUT R9, R10, UR6, R13, 0x96, !PT ;  /* 0x000000060a097c12 */ /* 0x000fe4000f8e960d */
[----:B------:R-:W-:Y:S01]  /*0ec0*/  MOV R10, R6 ;  /* 0x00000006000a7202 */ /* 0x000fe20000000f00 */
[----:B------:R-:W-:Y:S01]  /*0ed0*/  IMAD.MOV.U32 R6, RZ, RZ, R12 ;  /* 0x000000ffff067224 */ /* 0x000fe200078e000c */
[----:B------:R-:W-:-:S07]  /*0ee0*/  MOV R14, R15 ;  /* 0x0000000f000e7202 */ /* 0x000fce0000000f00 */
.L_x_1:
[----:B------:R-:W-:Y:S01]  /*0ef0*/  HFMA2 R12, -RZ, RZ, 0.1171875, 0 ;  /* 0x2f800000ff0c7431 */ /* 0x000fe200000001ff */
[----:B------:R-:W-:Y:S01]  /*0f00*/  I2FP.F32.U32 R10, R10 ;  /* 0x0000000a000a7245 */ /* 0x000fe20000201000 */
[----:B------:R-:W-:Y:S01]  /*0f10*/  IMAD.MOV.U32 R13, RZ, RZ, 0x40000000 ;  /* 0x40000000ff0d7424 */ /* 0x000fe200078e00ff */
[----:B------:R-:W-:Y:S01]  /*0f20*/  I2FP.F32.U32 R11, R15 ;  /* 0x0000000f000b7245 */ /* 0x000fe20000201000 */
[----:B------:R-:W-:-:S04]  /*0f30*/  UIADD3 UR24, UP1, UPT, UR24, -0x1, URZ ;  /* 0xffffffff18187890 */ /* 0x000fc8000ff3e0ff */
[----:B------:R-:W-:Y:S01]  /*0f40*/  UISETP.NE.U32.AND UP0, UPT, UR24, URZ, UPT ;  /* 0x000000ff1800728c */ /* 0x000fe2000bf05070 */
[-C--:B------:R-:W-:Y:S01]  /*0f50*/  FFMA R10, R10, R12.reuse, 1.1641532182693481445e-10 ;  /* 0x2f0000000a0a7423 */ /* 0x080fe2000000000c */
[----:B------:R-:W-:Y:S01]  /*0f60*/  FFMA R11, R11, R12, 1.1641532182693481445e-10 ;  /* 0x2f0000000b0b7423 */ /* 0x000fe2000000000c */
[----:B------:R-:W-:Y:S02]  /*0f70*/  UIADD3.X UR25, UPT, UPT, UR25, -0x1, URZ, UP1, !UPT ;  /* 0xffffffff19197890 */ /* 0x000fe40008ffe4ff */
[-C--:B------:R-:W-:Y:S01]  /*0f80*/  FFMA R10, R10, R13.reuse, -1 ;  /* 0xbf8000000a0a7423 */ /* 0x080fe2000000000d */
[----:B------:R-:W-:Y:S01]  /*0f90*/  FFMA R11, R11, R13, -1 ;  /* 0xbf8000000b0b7423 */ /* 0x000fe2000000000d */
[----:B------:R-:W-:Y:S02]  /*0fa0*/  UISETP.NE.AND.EX UP0, UPT, UR25, URZ, UPT, UP0 ;  /* 0x000000ff1900728c */ /* 0x000fe4000bf05300 */
[----:B------:R-:W-:-:S04]  /*0fb0*/  FMUL R10, R10, R10 ;  /* 0x0000000a0a0a7220 */ /* 0x000fc80000400000 */
[----:B------:R-:W-:-:S05]  /*0fc0*/  FFMA R10, R11, R11, R10 ;  /* 0x0000000b0b0a7223 */ /* 0x000fca000000000a */
[----:B------:R-:W-:-:S04]  /*0fd0*/  FSETP.GTU.AND P0, PT, R10, 1, PT ;  /* 0x3f8000000a00780b */ /* 0x000fc80003f0c000 */
[----:B------:R-:W-:-:S04]  /*0fe0*/  SEL R11, RZ, 0x1, P0 ;  /* 0x00000001ff0b7807 */ /* 0x000fc80000000000 */
[----:B------:R-:W-:-:S04]  /*0ff0*/  IADD3 R0, P0, PT, R0, R11, RZ ;  /* 0x0000000b00007210 */ /* 0x000fc80007f1e0ff */
[----:B------:R-:W-:Y:S01]  /*1000*/  IADD3.X R5, PT, PT, RZ, R5, RZ, P0, !PT ;  /* 0x00000005ff057210 */ /* 0x000fe200007fe4ff */
[----:B------:R-:W-:Y:S08]  /*1010*/  BRA.U UP0, `(.L_x_6) ;  /* 0xfffffff500807547 */ /* 0x000ff0000b83ffff */
.L_x_0:
[----:B0-----:R-:W0:Y:S01]  /*1020*/  LDC.64 R2, c[0x0][0x380] ;  /* 0x0000e000ff027b82 */ /* 0x001e220000000a00 */
[----:B------:R-:W-:-:S05]  /*1030*/  MOV R4, R0 ;  /* 0x0000000000047202 */ /* 0x000fca0000000f00 */
[----:B0-----:R-:W-:Y:S01]  /*1040*/  REDG.E.ADD.64.STRONG.GPU desc[UR22][R2.64], R4 ;  /* 0x000000040200798e */ /* 0x001fe2000c12e516 */
[----:B------:R-:W-:Y:S05]  /*1050*/  EXIT ;  /* 0x000000000000794d */ /* 0x000fea0003800000 */
.L_x_7:
[----:B------:R-:W-:-:S00]  /*1060*/  BRA `(.L_x_7) ;  /* 0xfffffffc00fc7947 */ /* 0x000fc0000383ffff */
[----:B------:R-:W-:-:S00]  /*1070*/  NOP ;  /* 0x0000000000007918 */ /* 0x000fc00000000000 */
        /* <DEDUP_REMOVED lines=8> */
.L_x_8:


//--------------------- .nv.global.init           --------------------------
	.section	.nv.global.init,"aw",@progbits
	.align	4
.nv.global.init:
	.type		mrg32k3aM1SubSeq,@object
	.size		mrg32k3aM1SubSeq,(mrg32k3aM2SubSeq - mrg32k3aM1SubSeq)
mrg32k3aM1SubSeq:
        /*0000*/ 	.byte	0x0b, 0xcc, 0xee, 0x04, 0x73, 0x29, 0x8b, 0x6f, 0xf6, 0x53, 0x03, 0xf6, 0x23, 0xf6, 0xea, 0xda
        /* <DEDUP_REMOVED lines=125> */
	.type		mrg32k3aM2SubSeq,@object
	.size		mrg32k3aM2SubSeq,(mrg32k3aM1 - mrg32k3aM2SubSeq)
mrg32k3aM2SubSeq:
        /* <DEDUP_REMOVED lines=126> */
	.type		mrg32k3aM1,@object
	.size		mrg32k3aM1,(mrg32k3aM1Seq - mrg32k3aM1)
mrg32k3aM1:
        /* <DEDUP_REMOVED lines=144> */
	.type		mrg32k3aM1Seq,@object
	.size		mrg32k3aM1Seq,(mrg32k3aM2 - mrg32k3aM1Seq)
mrg32k3aM1Seq:
        /* <DEDUP_REMOVED lines=144> */
	.type		mrg32k3aM2,@object
	.size		mrg32k3aM2,(mrg32k3aM2Seq - mrg32k3aM2)
mrg32k3aM2:
        /* <DEDUP_REMOVED lines=144> */
	.type		mrg32k3aM2Seq,@object
	.size		mrg32k3aM2Seq,(precalc_xorwow_matrix - mrg32k3aM2Seq)
mrg32k3aM2Seq:
        /* <DEDUP_REMOVED lines=144> */
	.type		precalc_xorwow_matrix,@object
	.size		precalc_xorwow_matrix,(precalc_xorwow_offset_matrix - precalc_xorwow_matrix)
precalc_xorwow_matrix:
        /* <DEDUP_REMOVED lines=6400> */
	.type		precalc_xorwow_offset_matrix,@object
	.size		precalc_xorwow_offset_matrix,(.L_1 - precalc_xorwow_offset_matrix)
precalc_xorwow_offset_matrix:
        /* <DEDUP_REMOVED lines=6400> */
.L_1:


//--------------------- .nv.shared.reserved.0     --------------------------
	.section	.nv.shared.reserved.0,"aw",@nobits
	.weak		__nv_reservedSMEM_offset_0_alias
	.size		__nv_reservedSMEM_offset_0_alias, 0, 64
	.other		__nv_reservedSMEM_offset_0_alias,@"STO_CUDA_RESERVED_SHARED STV_DEFAULT"
__nv_reservedSMEM_offset_0_alias:
	.zero		0
	.zero		64


//--------------------- .nv.constant0._Z21monte_carlo_pi_kernelPyyy --------------------------
	.section	.nv.constant0._Z21monte_carlo_pi_kernelPyyy,"a",@progbits
	.sectionflags	@""
	.align	4
.nv.constant0._Z21monte_carlo_pi_kernelPyyy:
	.zero		920


//--------------------- SYMBOLS --------------------------

	.type		.nv.reservedSmem.offset0,@object
	.size		.nv.reservedSmem.offset0,0x4
